//
// Generated by NVIDIA NVVM Compiler
//
// Compiler Build ID: CL-36424714
// Cuda compilation tools, release 13.0, V13.0.88
// Based on NVVM 20.0.0
//

.version 9.0
.target sm_100
.address_size 64

	// .globl	_Z5test1Pfi
.global .align 1 .b8 _ZN34_INTERNAL_37afdae8_4_k_cu_19c36af34cuda3std3__45__cpo5beginE[1];
.global .align 1 .b8 _ZN34_INTERNAL_37afdae8_4_k_cu_19c36af34cuda3std3__45__cpo3endE[1];
.global .align 1 .b8 _ZN34_INTERNAL_37afdae8_4_k_cu_19c36af34cuda3std3__45__cpo6cbeginE[1];
.global .align 1 .b8 _ZN34_INTERNAL_37afdae8_4_k_cu_19c36af34cuda3std3__45__cpo4cendE[1];
.global .align 1 .b8 _ZN34_INTERNAL_37afdae8_4_k_cu_19c36af34cuda3std3__45__cpo6rbeginE[1];
.global .align 1 .b8 _ZN34_INTERNAL_37afdae8_4_k_cu_19c36af34cuda3std3__45__cpo4rendE[1];
.global .align 1 .b8 _ZN34_INTERNAL_37afdae8_4_k_cu_19c36af34cuda3std3__45__cpo7crbeginE[1];
.global .align 1 .b8 _ZN34_INTERNAL_37afdae8_4_k_cu_19c36af34cuda3std3__45__cpo5crendE[1];
.global .align 1 .b8 _ZN34_INTERNAL_37afdae8_4_k_cu_19c36af34cuda3std3__436_GLOBAL__N__37afdae8_4_k_cu_19c36af36ignoreE[1];
.global .align 1 .b8 _ZN34_INTERNAL_37afdae8_4_k_cu_19c36af34cuda3std3__419piecewise_constructE[1];
.global .align 1 .b8 _ZN34_INTERNAL_37afdae8_4_k_cu_19c36af34cuda3std3__48in_placeE[1];
.global .align 1 .b8 _ZN34_INTERNAL_37afdae8_4_k_cu_19c36af34cuda3std3__420unreachable_sentinelE[1];
.global .align 1 .b8 _ZN34_INTERNAL_37afdae8_4_k_cu_19c36af34cuda3std3__47nulloptE[1];
.global .align 1 .b8 _ZN34_INTERNAL_37afdae8_4_k_cu_19c36af34cuda3std3__48unexpectE[1];
.global .align 1 .b8 _ZN34_INTERNAL_37afdae8_4_k_cu_19c36af34cuda3std6ranges3__45__cpo4swapE[1];
.global .align 1 .b8 _ZN34_INTERNAL_37afdae8_4_k_cu_19c36af34cuda3std6ranges3__45__cpo9iter_moveE[1];
.global .align 1 .b8 _ZN34_INTERNAL_37afdae8_4_k_cu_19c36af34cuda3std6ranges3__45__cpo5beginE[1];
.global .align 1 .b8 _ZN34_INTERNAL_37afdae8_4_k_cu_19c36af34cuda3std6ranges3__45__cpo3endE[1];
.global .align 1 .b8 _ZN34_INTERNAL_37afdae8_4_k_cu_19c36af34cuda3std6ranges3__45__cpo6cbeginE[1];
.global .align 1 .b8 _ZN34_INTERNAL_37afdae8_4_k_cu_19c36af34cuda3std6ranges3__45__cpo4cendE[1];
.global .align 1 .b8 _ZN34_INTERNAL_37afdae8_4_k_cu_19c36af34cuda3std6ranges3__45__cpo7advanceE[1];
.global .align 1 .b8 _ZN34_INTERNAL_37afdae8_4_k_cu_19c36af34cuda3std6ranges3__45__cpo9iter_swapE[1];
.global .align 1 .b8 _ZN34_INTERNAL_37afdae8_4_k_cu_19c36af34cuda3std6ranges3__45__cpo4nextE[1];
.global .align 1 .b8 _ZN34_INTERNAL_37afdae8_4_k_cu_19c36af34cuda3std6ranges3__45__cpo4prevE[1];
.global .align 1 .b8 _ZN34_INTERNAL_37afdae8_4_k_cu_19c36af34cuda3std6ranges3__45__cpo4dataE[1];
.global .align 1 .b8 _ZN34_INTERNAL_37afdae8_4_k_cu_19c36af34cuda3std6ranges3__45__cpo5cdataE[1];
.global .align 1 .b8 _ZN34_INTERNAL_37afdae8_4_k_cu_19c36af34cuda3std6ranges3__45__cpo4sizeE[1];
.global .align 1 .b8 _ZN34_INTERNAL_37afdae8_4_k_cu_19c36af34cuda3std6ranges3__45__cpo5ssizeE[1];
.global .align 1 .b8 _ZN34_INTERNAL_37afdae8_4_k_cu_19c36af34cuda3std6ranges3__45__cpo8distanceE[1];
.global .align 1 .b8 _ZN34_INTERNAL_37afdae8_4_k_cu_19c36af36thrust24THRUST_300001_SM_1000_NS8cuda_cub3parE[1];
.global .align 1 .b8 _ZN34_INTERNAL_37afdae8_4_k_cu_19c36af36thrust24THRUST_300001_SM_1000_NS8cuda_cub10par_nosyncE[1];
.global .align 1 .b8 _ZN34_INTERNAL_37afdae8_4_k_cu_19c36af36thrust24THRUST_300001_SM_1000_NS6system6detail10sequential3seqE[1];
.global .align 1 .b8 _ZN34_INTERNAL_37afdae8_4_k_cu_19c36af36thrust24THRUST_300001_SM_1000_NS12placeholders2_1E[1];
.global .align 1 .b8 _ZN34_INTERNAL_37afdae8_4_k_cu_19c36af36thrust24THRUST_300001_SM_1000_NS12placeholders2_2E[1];
.global .align 1 .b8 _ZN34_INTERNAL_37afdae8_4_k_cu_19c36af36thrust24THRUST_300001_SM_1000_NS12placeholders2_3E[1];
.global .align 1 .b8 _ZN34_INTERNAL_37afdae8_4_k_cu_19c36af36thrust24THRUST_300001_SM_1000_NS12placeholders2_4E[1];
.global .align 1 .b8 _ZN34_INTERNAL_37afdae8_4_k_cu_19c36af36thrust24THRUST_300001_SM_1000_NS12placeholders2_5E[1];
.global .align 1 .b8 _ZN34_INTERNAL_37afdae8_4_k_cu_19c36af36thrust24THRUST_300001_SM_1000_NS12placeholders2_6E[1];
.global .align 1 .b8 _ZN34_INTERNAL_37afdae8_4_k_cu_19c36af36thrust24THRUST_300001_SM_1000_NS12placeholders2_7E[1];
.global .align 1 .b8 _ZN34_INTERNAL_37afdae8_4_k_cu_19c36af36thrust24THRUST_300001_SM_1000_NS12placeholders2_8E[1];
.global .align 1 .b8 _ZN34_INTERNAL_37afdae8_4_k_cu_19c36af36thrust24THRUST_300001_SM_1000_NS12placeholders2_9E[1];
.global .align 1 .b8 _ZN34_INTERNAL_37afdae8_4_k_cu_19c36af36thrust24THRUST_300001_SM_1000_NS12placeholders3_10E[1];
.global .align 1 .b8 _ZN34_INTERNAL_37afdae8_4_k_cu_19c36af36thrust24THRUST_300001_SM_1000_NS3seqE[1];

.visible .entry _Z5test1Pfi(
	.param .u64 .ptr .align 1 _Z5test1Pfi_param_0,
	.param .u32 _Z5test1Pfi_param_1
)
{
	.reg .pred 	%p<2>;
	.reg .b32 	%r<6>;
	.reg .b32 	%f<2>;
	.reg .b64 	%rd<5>;

	ld.param.u64 	%rd1, [_Z5test1Pfi_param_0];
	ld.param.u32 	%r2, [_Z5test1Pfi_param_1];
	mov.u32 	%r3, %ctaid.x;
	mov.u32 	%r4, %ntid.x;
	mov.u32 	%r5, %tid.x;
	mad.lo.s32 	%r1, %r3, %r4, %r5;
	setp.ge.s32 	%p1, %r1, %r2;
	@%p1 bra 	$L__BB0_2;
	cvta.to.global.u64 	%rd2, %rd1;
	cvt.rn.f32.s32 	%f1, %r1;
	mul.wide.s32 	%rd3, %r1, 4;
	add.s64 	%rd4, %rd2, %rd3;
	st.global.f32 	[%rd4], %f1;
$L__BB0_2:
	ret;

}
	// .globl	_Z5test2Pfi
.visible .entry _Z5test2Pfi(
	.param .u64 .ptr .align 1 _Z5test2Pfi_param_0,
	.param .u32 _Z5test2Pfi_param_1
)
{
	.reg .pred 	%p<2>;
	.reg .b32 	%r<7>;
	.reg .b32 	%f<2>;
	.reg .b64 	%rd<5>;

	ld.param.u64 	%rd1, [_Z5test2Pfi_param_0];
	ld.param.u32 	%r2, [_Z5test2Pfi_param_1];
	mov.u32 	%r3, %ctaid.x;
	mov.u32 	%r4, %ntid.x;
	mov.u32 	%r5, %tid.x;
	mad.lo.s32 	%r1, %r3, %r4, %r5;
	setp.ge.s32 	%p1, %r1, %r2;
	@%p1 bra 	$L__BB1_2;
	cvta.to.global.u64 	%rd2, %rd1;
	cvt.rn.f32.s32 	%f1, %r1;
	mul.lo.s32 	%r6, %r1, 129;
	mul.wide.s32 	%rd3, %r6, 4;
	add.s64 	%rd4, %rd2, %rd3;
	st.global.f32 	[%rd4], %f1;
$L__BB1_2:
	ret;

}
	// .globl	_Z5test3Pfi
.visible .entry _Z5test3Pfi(
	.param .u64 .ptr .align 1 _Z5test3Pfi_param_0,
	.param .u32 _Z5test3Pfi_param_1
)
{
	.reg .pred 	%p<2>;
	.reg .b32 	%r<7>;
	.reg .b32 	%f<2>;
	.reg .b64 	%rd<5>;

	ld.param.u64 	%rd1, [_Z5test3Pfi_param_0];
	ld.param.u32 	%r2, [_Z5test3Pfi_param_1];
	mov.u32 	%r3, %ctaid.x;
	mov.u32 	%r4, %ntid.x;
	mov.u32 	%r5, %tid.x;
	mad.lo.s32 	%r1, %r3, %r4, %r5;
	setp.ge.s32 	%p1, %r1, %r2;
	@%p1 bra 	$L__BB2_2;
	cvta.to.global.u64 	%rd2, %rd1;
	cvt.rn.f32.s32 	%f1, %r1;
	mul.lo.s32 	%r6, %r1, 7;
	mul.wide.s32 	%rd3, %r6, 4;
	add.s64 	%rd4, %rd2, %rd3;
	st.global.f32 	[%rd4], %f1;
$L__BB2_2:
	ret;

}
	// .globl	_ZN3cub18CUB_300001_SM_10006detail11EmptyKernelIvEEvv
.visible .entry _ZN3cub18CUB_300001_SM_10006detail11EmptyKernelIvEEvv()
{


	ret;

}
	// .globl	_ZN3cub18CUB_300001_SM_10006detail8for_each13static_kernelINS2_12policy_hub_t12policy_500_tEmN6thrust24THRUST_300001_SM_1000_NS8cuda_cub20__uninitialized_fill7functorINS7_10device_ptrIfEEfEEEEvT0_T1_
.visible .entry _ZN3cub18CUB_300001_SM_10006detail8for_each13static_kernelINS2_12policy_hub_t12policy_500_tEmN6thrust24THRUST_300001_SM_1000_NS8cuda_cub20__uninitialized_fill7functorINS7_10device_ptrIfEEfEEEEvT0_T1_(
	.param .u64 _ZN3cub18CUB_300001_SM_10006detail8for_each13static_kernelINS2_12policy_hub_t12policy_500_tEmN6thrust24THRUST_300001_SM_1000_NS8cuda_cub20__uninitialized_fill7functorINS7_10device_ptrIfEEfEEEEvT0_T1__param_0,
	.param .align 8 .b8 _ZN3cub18CUB_300001_SM_10006detail8for_each13static_kernelINS2_12policy_hub_t12policy_500_tEmN6thrust24THRUST_300001_SM_1000_NS8cuda_cub20__uninitialized_fill7functorINS7_10device_ptrIfEEfEEEEvT0_T1__param_1[16]
)
.maxntid 256
{
	.reg .pred 	%p<4>;
	.reg .b16 	%rs<5>;
	.reg .b32 	%r<10>;
	.reg .b32 	%f<3>;
	.reg .b64 	%rd<16>;

	ld.param.f32 	%f2, [_ZN3cub18CUB_300001_SM_10006detail8for_each13static_kernelINS2_12policy_hub_t12policy_500_tEmN6thrust24THRUST_300001_SM_1000_NS8cuda_cub20__uninitialized_fill7functorINS7_10device_ptrIfEEfEEEEvT0_T1__param_1+8];
	ld.param.u64 	%rd4, [_ZN3cub18CUB_300001_SM_10006detail8for_each13static_kernelINS2_12policy_hub_t12policy_500_tEmN6thrust24THRUST_300001_SM_1000_NS8cuda_cub20__uninitialized_fill7functorINS7_10device_ptrIfEEfEEEEvT0_T1__param_1];
	ld.param.u64 	%rd5, [_ZN3cub18CUB_300001_SM_10006detail8for_each13static_kernelINS2_12policy_hub_t12policy_500_tEmN6thrust24THRUST_300001_SM_1000_NS8cuda_cub20__uninitialized_fill7functorINS7_10device_ptrIfEEfEEEEvT0_T1__param_0];
	mov.u32 	%r7, %ctaid.x;
	mul.wide.u32 	%rd1, %r7, 512;
	sub.s64 	%rd2, %rd5, %rd1;
	setp.lt.u64 	%p1, %rd2, 512;
	@%p1 bra 	$L__BB4_2;
	mov.u32 	%r9, %tid.x;
	cvta.to.global.u64 	%rd11, %rd4;
	cvt.u64.u32 	%rd12, %r9;
	add.s64 	%rd13, %rd1, %rd12;
	shl.b64 	%rd14, %rd13, 2;
	add.s64 	%rd15, %rd11, %rd14;
	st.global.f32 	[%rd15], %f2;
	st.global.f32 	[%rd15+1024], %f2;
	bra.uni 	$L__BB4_6;
$L__BB4_2:
	cvta.to.global.u64 	%rd6, %rd4;
	mov.u32 	%r1, %tid.x;
	cvt.u64.u32 	%rd7, %r1;
	setp.le.u64 	%p2, %rd2, %rd7;
	add.s64 	%rd8, %rd1, %rd7;
	shl.b64 	%rd9, %rd8, 2;
	add.s64 	%rd3, %rd6, %rd9;
	@%p2 bra 	$L__BB4_4;
	st.global.f32 	[%rd3], %f2;
$L__BB4_4:
	add.s32 	%r8, %r1, 256;
	cvt.u64.u32 	%rd10, %r8;
	setp.le.u64 	%p3, %rd2, %rd10;
	@%p3 bra 	$L__BB4_6;
	st.global.f32 	[%rd3+1024], %f2;
$L__BB4_6:
	ret;

}


// ===== COMPILED SASS (sm_100) =====

	.target	sm_100

	.elftype	@"ET_EXEC"


//--------------------- .note.nv.tkinfo           --------------------------
	.section	.note.nv.tkinfo,"",@"SHT_NOTE"
	.sectionflags	@"SHF_NOTE_NV_TKINFO"
	.tkinfo
        /*0018*/ 	.word	0x00000002
        /*0030*/ 	.string	""
        /*0030*/ 	.string	"ptxas"
        /*0030*/ 	.string	"Cuda compilation tools, release 13.0, V13.0.88"
        /*0030*/ 	.string	"Build cuda_13.0.r13.0/compiler.36424714_0"
        /*0030*/ 	.string	"-arch sm_100 -m 64 "



//--------------------- .note.nv.cuinfo           --------------------------
	.section	.note.nv.cuinfo,"",@"SHT_NOTE"
	.sectionflags	@"SHF_NOTE_NV_CUINFO"
        /*0018*/ 	.short	0x0002
        /*001a*/ 	.short	0x0064
        /*001c*/ 	.short	0x0082
	.zero		2


//--------------------- .nv.info                  --------------------------
	.section	.nv.info,"",@"SHT_CUDA_INFO"
	.align	4


	//----- nvinfo : EIATTR_REGCOUNT
	.align		4
        /*0000*/ 	.byte	0x04, 0x2f
        /*0002*/ 	.short	(.L_44 - .L_43)
	.align		4
.L_43:
        /*0004*/ 	.word	index@(_Z5test1Pfi)
        /*0008*/ 	.word	0x0000000a


	//----- nvinfo : EIATTR_FRAME_SIZE
	.align		4
.L_44:
        /*000c*/ 	.byte	0x04, 0x11
        /*000e*/ 	.short	(.L_46 - .L_45)
	.align		4
.L_45:
        /*0010*/ 	.word	index@(_Z5test1Pfi)
        /*0014*/ 	.word	0x00000000


	//----- nvinfo : EIATTR_REGCOUNT
	.align		4
.L_46:
        /*0018*/ 	.byte	0x04, 0x2f
        /*001a*/ 	.short	(.L_48 - .L_47)
	.align		4
.L_47:
        /*001c*/ 	.word	index@(_Z5test2Pfi)
        /*0020*/ 	.word	0x0000000a


	//----- nvinfo : EIATTR_FRAME_SIZE
	.align		4
.L_48:
        /*0024*/ 	.byte	0x04, 0x11
        /*0026*/ 	.short	(.L_50 - .L_49)
	.align		4
.L_49:
        /*0028*/ 	.word	index@(_Z5test2Pfi)
        /*002c*/ 	.word	0x00000000


	//----- nvinfo : EIATTR_REGCOUNT
	.align		4
.L_50:
        /*0030*/ 	.byte	0x04, 0x2f
        /*0032*/ 	.short	(.L_52 - .L_51)
	.align		4
.L_51:
        /*0034*/ 	.word	index@(_Z5test3Pfi)
        /*0038*/ 	.word	0x0000000a


	//----- nvinfo : EIATTR_FRAME_SIZE
	.align		4
.L_52:
        /*003c*/ 	.byte	0x04, 0x11
        /*003e*/ 	.short	(.L_54 - .L_53)
	.align		4
.L_53:
        /*0040*/ 	.word	index@(_Z5test3Pfi)
        /*0044*/ 	.word	0x00000000


	//----- nvinfo : EIATTR_REGCOUNT
	.align		4
.L_54:
        /*0048*/ 	.byte	0x04, 0x2f
        /*004a*/ 	.short	(.L_56 - .L_55)
	.align		4
.L_55:
        /*004c*/ 	.word	index@(_ZN3cub18CUB_300001_SM_10006detail11EmptyKernelIvEEvv)
        /*0050*/ 	.word	0x00000004


	//----- nvinfo : EIATTR_FRAME_SIZE
	.align		4
.L_56:
        /*0054*/ 	.byte	0x04, 0x11
        /*0056*/ 	.short	(.L_58 - .L_57)
	.align		4
.L_57:
        /*0058*/ 	.word	index@(_ZN3cub18CUB_300001_SM_10006detail11EmptyKernelIvEEvv)
        /*005c*/ 	.word	0x00000000


	//----- nvinfo : EIATTR_REGCOUNT
	.align		4
.L_58:
        /*0060*/ 	.byte	0x04, 0x2f
        /*0062*/ 	.short	(.L_60 - .L_59)
	.align		4
.L_59:
        /*0064*/ 	.word	index@(_ZN3cub18CUB_300001_SM_10006detail8for_each13static_kernelINS2_12policy_hub_t12policy_500_tEmN6thrust24THRUST_300001_SM_1000_NS8cuda_cub20__uninitialized_fill7functorINS7_10device_ptrIfEEfEEEEvT0_T1_)
        /*0068*/ 	.word	0x00000008


	//----- nvinfo : EIATTR_FRAME_SIZE
	.align		4
.L_60:
        /*006c*/ 	.byte	0x04, 0x11
        /*006e*/ 	.short	(.L_62 - .L_61)
	.align		4
.L_61:
        /*0070*/ 	.word	index@(_ZN3cub18CUB_300001_SM_10006detail8for_each13static_kernelINS2_12policy_hub_t12policy_500_tEmN6thrust24THRUST_300001_SM_1000_NS8cuda_cub20__uninitialized_fill7functorINS7_10device_ptrIfEEfEEEEvT0_T1_)
        /*0074*/ 	.word	0x00000000


	//----- nvinfo : EIATTR_MIN_STACK_SIZE
	.align		4
.L_62:
        /*0078*/ 	.byte	0x04, 0x12
        /*007a*/ 	.short	(.L_64 - .L_63)
	.align		4
.L_63:
        /*007c*/ 	.word	index@(_ZN3cub18CUB_300001_SM_10006detail8for_each13static_kernelINS2_12policy_hub_t12policy_500_tEmN6thrust24THRUST_300001_SM_1000_NS8cuda_cub20__uninitialized_fill7functorINS7_10device_ptrIfEEfEEEEvT0_T1_)
        /*0080*/ 	.word	0x00000000


	//----- nvinfo : EIATTR_MIN_STACK_SIZE
	.align		4
.L_64:
        /*0084*/ 	.byte	0x04, 0x12
        /*0086*/ 	.short	(.L_66 - .L_65)
	.align		4
.L_65:
        /*0088*/ 	.word	index@(_ZN3cub18CUB_300001_SM_10006detail11EmptyKernelIvEEvv)
        /*008c*/ 	.word	0x00000000


	//----- nvinfo : EIATTR_MIN_STACK_SIZE
	.align		4
.L_66:
        /*0090*/ 	.byte	0x04, 0x12
        /*0092*/ 	.short	(.L_68 - .L_67)
	.align		4
.L_67:
        /*0094*/ 	.word	index@(_Z5test3Pfi)
        /*0098*/ 	.word	0x00000000


	//----- nvinfo : EIATTR_MIN_STACK_SIZE
	.align		4
.L_68:
        /*009c*/ 	.byte	0x04, 0x12
        /*009e*/ 	.short	(.L_70 - .L_69)
	.align		4
.L_69:
        /*00a0*/ 	.word	index@(_Z5test2Pfi)
        /*00a4*/ 	.word	0x00000000


	//----- nvinfo : EIATTR_MIN_STACK_SIZE
	.align		4
.L_70:
        /*00a8*/ 	.byte	0x04, 0x12
        /*00aa*/ 	.short	(.L_72 - .L_71)
	.align		4
.L_71:
        /*00ac*/ 	.word	index@(_Z5test1Pfi)
        /*00b0*/ 	.word	0x00000000
.L_72:


//--------------------- .nv.compat                --------------------------
	.section	.nv.compat,"",@"SHT_CUDA_COMPAT_INFO"
	.align	4
        /*0000*/ 	.byte	0x02, 0x09, 0x00, 0x00, 0x02, 0x02, 0x01, 0x00, 0x02, 0x05, 0x05, 0x00, 0x03, 0x07, 0x01, 0x01
        /*0010*/ 	.byte	0x02, 0x03, 0x00, 0x00, 0x02, 0x06, 0x01, 0x00, 0x04, 0x0b, 0x08, 0x00, 0x09, 0x00, 0x00, 0x00
        /*0020*/ 	.byte	0x00, 0x00, 0x00, 0x00


//--------------------- .nv.info._ZN3cub18CUB_300001_SM_10006detail8for_each13static_kernelINS2_12policy_hub_t12policy_500_tEmN6thrust24THRUST_300001_SM_1000_NS8cuda_cub20__uninitialized_fill7functorINS7_10device_ptrIfEEfEEEEvT0_T1_ --------------------------
	.section	.nv.info._ZN3cub18CUB_300001_SM_10006detail8for_each13static_kernelINS2_12policy_hub_t12policy_500_tEmN6thrust24THRUST_300001_SM_1000_NS8cuda_cub20__uninitialized_fill7functorINS7_10device_ptrIfEEfEEEEvT0_T1_,"",@"SHT_CUDA_INFO"
	.sectionflags	@""
	.align	4


	//----- nvinfo : EIATTR_CUDA_API_VERSION
	.align		4
        /*0000*/ 	.byte	0x04, 0x37
        /*0002*/ 	.short	(.L_74 - .L_73)
.L_73:
        /*0004*/ 	.word	0x00000082


	//----- nvinfo : EIATTR_KPARAM_INFO
	.align		4
.L_74:
        /*0008*/ 	.byte	0x04, 0x17
        /*000a*/ 	.short	(.L_76 - .L_75)
.L_75:
        /*000c*/ 	.word	0x00000000
        /*0010*/ 	.short	0x0001
        /*0012*/ 	.short	0x0008
        /*0014*/ 	.byte	0x00, 0xf0, 0x41, 0x00


	//----- nvinfo : EIATTR_KPARAM_INFO
	.align		4
.L_76:
        /*0018*/ 	.byte	0x04, 0x17
        /*001a*/ 	.short	(.L_78 - .L_77)
.L_77:
        /*001c*/ 	.word	0x00000000
        /*0020*/ 	.short	0x0000
        /*0022*/ 	.short	0x0000
        /*0024*/ 	.byte	0x00, 0xf0, 0x21, 0x00


	//----- nvinfo : EIATTR_SPARSE_MMA_MASK
	.align		4
.L_78:
        /*0028*/ 	.byte	0x03, 0x50
        /*002a*/ 	.short	0x0000


	//----- nvinfo : EIATTR_MAXREG_COUNT
	.align		4
        /*002c*/ 	.byte	0x03, 0x1b
        /*002e*/ 	.short	0x00ff


	//----- nvinfo : EIATTR_MERCURY_ISA_VERSION
	.align		4
        /*0030*/ 	.byte	0x03, 0x5f
        /*0032*/ 	.short	0x0101


	//----- nvinfo : EIATTR_VRC_CTA_INIT_COUNT
	.align		4
        /*0034*/ 	.byte	0x02, 0x4a
	.zero		1
	.zero		1


	//----- nvinfo : EIATTR_EXIT_INSTR_OFFSETS
	.align		4
        /*0038*/ 	.byte	0x04, 0x1c
        /*003a*/ 	.short	(.L_80 - .L_79)


	//   ....[0]....
.L_79:
        /*003c*/ 	.word	0x00000130


	//   ....[1]....
        /*0040*/ 	.word	0x00000230


	//   ....[2]....
        /*0044*/ 	.word	0x00000260


	//----- nvinfo : EIATTR_MAX_THREADS
	.align		4
.L_80:
        /*0048*/ 	.byte	0x04, 0x05
        /*004a*/ 	.short	(.L_82 - .L_81)
.L_81:
        /*004c*/ 	.word	0x00000100
        /*0050*/ 	.word	0x00000001
        /*0054*/ 	.word	0x00000001


	//----- nvinfo : EIATTR_CBANK_PARAM_SIZE
	.align		4
.L_82:
        /*0058*/ 	.byte	0x03, 0x19
        /*005a*/ 	.short	0x0018


	//----- nvinfo : EIATTR_PARAM_CBANK
	.align		4
        /*005c*/ 	.byte	0x04, 0x0a
        /*005e*/ 	.short	(.L_84 - .L_83)
	.align		4
.L_83:
        /*0060*/ 	.word	index@(.nv.constant0._ZN3cub18CUB_300001_SM_10006detail8for_each13static_kernelINS2_12policy_hub_t12policy_500_tEmN6thrust24THRUST_300001_SM_1000_NS8cuda_cub20__uninitialized_fill7functorINS7_10device_ptrIfEEfEEEEvT0_T1_)
        /*0064*/ 	.short	0x0380
        /*0066*/ 	.short	0x0018


	//----- nvinfo : EIATTR_SW_WAR
	.align		4
.L_84:
        /*0068*/ 	.byte	0x04, 0x36
        /*006a*/ 	.short	(.L_86 - .L_85)
.L_85:
        /*006c*/ 	.word	0x00000008
.L_86:


//--------------------- .nv.info._ZN3cub18CUB_300001_SM_10006detail11EmptyKernelIvEEvv --------------------------
	.section	.nv.info._ZN3cub18CUB_300001_SM_10006detail11EmptyKernelIvEEvv,"",@"SHT_CUDA_INFO"
	.sectionflags	@""
	.align	4


	//----- nvinfo : EIATTR_CUDA_API_VERSION
	.align		4
        /*0000*/ 	.byte	0x04, 0x37
        /*0002*/ 	.short	(.L_88 - .L_87)
.L_87:
        /*0004*/ 	.word	0x00000082


	//----- nvinfo : EIATTR_SPARSE_MMA_MASK
	.align		4
.L_88:
        /*0008*/ 	.byte	0x03, 0x50
        /*000a*/ 	.short	0x0000


	//----- nvinfo : EIATTR_MAXREG_COUNT
	.align		4
        /*000c*/ 	.byte	0x03, 0x1b
        /*000e*/ 	.short	0x00ff


	//----- nvinfo : EIATTR_MERCURY_ISA_VERSION
	.align		4
        /*0010*/ 	.byte	0x03, 0x5f
        /*0012*/ 	.short	0x0101


	//----- nvinfo : EIATTR_VRC_CTA_INIT_COUNT
	.align		4
        /*0014*/ 	.byte	0x02, 0x4a
	.zero		1
	.zero		1


	//----- nvinfo : EIATTR_EXIT_INSTR_OFFSETS
	.align		4
        /*0018*/ 	.byte	0x04, 0x1c
        /*001a*/ 	.short	(.L_90 - .L_89)


	//   ....[0]....
.L_89:
        /*001c*/ 	.word	0x00000010


	//----- nvinfo : EIATTR_SW_WAR
	.align		4
.L_90:
        /*0020*/ 	.byte	0x04, 0x36
        /*0022*/ 	.short	(.L_92 - .L_91)
.L_91:
        /*0024*/ 	.word	0x00000008
.L_92:


//--------------------- .nv.info._Z5test3Pfi      --------------------------
	.section	.nv.info._Z5test3Pfi,"",@"SHT_CUDA_INFO"
	.sectionflags	@""
	.align	4


	//----- nvinfo : EIATTR_CUDA_API_VERSION
	.align		4
        /*0000*/ 	.byte	0x04, 0x37
        /*0002*/ 	.short	(.L_94 - .L_93)
.L_93:
        /*0004*/ 	.word	0x00000082


	//----- nvinfo : EIATTR_KPARAM_INFO
	.align		4
.L_94:
        /*0008*/ 	.byte	0x04, 0x17
        /*000a*/ 	.short	(.L_96 - .L_95)
.L_95:
        /*000c*/ 	.word	0x00000000
        /*0010*/ 	.short	0x0001
        /*0012*/ 	.short	0x0008
        /*0014*/ 	.byte	0x00, 0xf0, 0x11, 0x00


	//----- nvinfo : EIATTR_KPARAM_INFO
	.align		4
.L_96:
        /*0018*/ 	.byte	0x04, 0x17
        /*001a*/ 	.short	(.L_98 - .L_97)
.L_97:
        /*001c*/ 	.word	0x00000000
        /*0020*/ 	.short	0x0000
        /*0022*/ 	.short	0x0000
        /*0024*/ 	.byte	0x00, 0xf5, 0x21, 0x00


	//----- nvinfo : EIATTR_SPARSE_MMA_MASK
	.align		4
.L_98:
        /*0028*/ 	.byte	0x03, 0x50
        /*002a*/ 	.short	0x0000


	//----- nvinfo : EIATTR_MAXREG_COUNT
	.align		4
        /*002c*/ 	.byte	0x03, 0x1b
        /*002e*/ 	.short	0x00ff


	//----- nvinfo : EIATTR_MERCURY_ISA_VERSION
	.align		4
        /*0030*/ 	.byte	0x03, 0x5f
        /*0032*/ 	.short	0x0101


	//----- nvinfo : EIATTR_VRC_CTA_INIT_COUNT
	.align		4
        /*0034*/ 	.byte	0x02, 0x4a
	.zero		1
	.zero		1


	//----- nvinfo : EIATTR_EXIT_INSTR_OFFSETS
	.align		4
        /*0038*/ 	.byte	0x04, 0x1c
        /*003a*/ 	.short	(.L_100 - .L_99)


	//   ....[0]....
.L_99:
        /*003c*/ 	.word	0x00000070


	//   ....[1]....
        /*0040*/ 	.word	0x000000e0


	//----- nvinfo : EIATTR_CBANK_PARAM_SIZE
	.align		4
.L_100:
        /*0044*/ 	.byte	0x03, 0x19
        /*0046*/ 	.short	0x000c


	//----- nvinfo : EIATTR_PARAM_CBANK
	.align		4
        /*0048*/ 	.byte	0x04, 0x0a
        /*004a*/ 	.short	(.L_102 - .L_101)
	.align		4
.L_101:
        /*004c*/ 	.word	index@(.nv.constant0._Z5test3Pfi)
        /*0050*/ 	.short	0x0380
        /*0052*/ 	.short	0x000c


	//----- nvinfo : EIATTR_SW_WAR
	.align		4
.L_102:
        /*0054*/ 	.byte	0x04, 0x36
        /*0056*/ 	.short	(.L_104 - .L_103)
.L_103:
        /*0058*/ 	.word	0x00000008
.L_104:


//--------------------- .nv.info._Z5test2Pfi      --------------------------
	.section	.nv.info._Z5test2Pfi,"",@"SHT_CUDA_INFO"
	.sectionflags	@""
	.align	4


	//----- nvinfo : EIATTR_CUDA_API_VERSION
	.align		4
        /*0000*/ 	.byte	0x04, 0x37
        /*0002*/ 	.short	(.L_106 - .L_105)
.L_105:
        /*0004*/ 	.word	0x00000082


	//----- nvinfo : EIATTR_KPARAM_INFO
	.align		4
.L_106:
        /*0008*/ 	.byte	0x04, 0x17
        /*000a*/ 	.short	(.L_108 - .L_107)
.L_107:
        /*000c*/ 	.word	0x00000000
        /*0010*/ 	.short	0x0001
        /*0012*/ 	.short	0x0008
        /*0014*/ 	.byte	0x00, 0xf0, 0x11, 0x00


	//----- nvinfo : EIATTR_KPARAM_INFO
	.align		4
.L_108:
        /*0018*/ 	.byte	0x04, 0x17
        /*001a*/ 	.short	(.L_110 - .L_109)
.L_109:
        /*001c*/ 	.word	0x00000000
        /*0020*/ 	.short	0x0000
        /*0022*/ 	.short	0x0000
        /*0024*/ 	.byte	0x00, 0xf5, 0x21, 0x00


	//----- nvinfo : EIATTR_SPARSE_MMA_MASK
	.align		4
.L_110:
        /*0028*/ 	.byte	0x03, 0x50
        /*002a*/ 	.short	0x0000


	//----- nvinfo : EIATTR_MAXREG_COUNT
	.align		4
        /*002c*/ 	.byte	0x03, 0x1b
        /*002e*/ 	.short	0x00ff


	//----- nvinfo : EIATTR_MERCURY_ISA_VERSION
	.align		4
        /*0030*/ 	.byte	0x03, 0x5f
        /*0032*/ 	.short	0x0101


	//----- nvinfo : EIATTR_VRC_CTA_INIT_COUNT
	.align		4
        /*0034*/ 	.byte	0x02, 0x4a
	.zero		1
	.zero		1


	//----- nvinfo : EIATTR_EXIT_INSTR_OFFSETS
	.align		4
        /*0038*/ 	.byte	0x04, 0x1c
        /*003a*/ 	.short	(.L_112 - .L_111)


	//   ....[0]....
.L_111:
        /*003c*/ 	.word	0x00000070


	//   ....[1]....
        /*0040*/ 	.word	0x000000e0


	//----- nvinfo : EIATTR_CBANK_PARAM_SIZE
	.align		4
.L_112:
        /*0044*/ 	.byte	0x03, 0x19
        /*0046*/ 	.short	0x000c


	//----- nvinfo : EIATTR_PARAM_CBANK
	.align		4
        /*0048*/ 	.byte	0x04, 0x0a
        /*004a*/ 	.short	(.L_114 - .L_113)
	.align		4
.L_113:
        /*004c*/ 	.word	index@(.nv.constant0._Z5test2Pfi)
        /*0050*/ 	.short	0x0380
        /*0052*/ 	.short	0x000c


	//----- nvinfo : EIATTR_SW_WAR
	.align		4
.L_114:
        /*0054*/ 	.byte	0x04, 0x36
        /*0056*/ 	.short	(.L_116 - .L_115)
.L_115:
        /*0058*/ 	.word	0x00000008
.L_116:


//--------------------- .nv.info._Z5test1Pfi      --------------------------
	.section	.nv.info._Z5test1Pfi,"",@"SHT_CUDA_INFO"
	.sectionflags	@""
	.align	4


	//----- nvinfo : EIATTR_CUDA_API_VERSION
	.align		4
        /*0000*/ 	.byte	0x04, 0x37
        /*0002*/ 	.short	(.L_118 - .L_117)
.L_117:
        /*0004*/ 	.word	0x00000082


	//----- nvinfo : EIATTR_KPARAM_INFO
	.align		4
.L_118:
        /*0008*/ 	.byte	0x04, 0x17
        /*000a*/ 	.short	(.L_120 - .L_119)
.L_119:
        /*000c*/ 	.word	0x00000000
        /*0010*/ 	.short	0x0001
        /*0012*/ 	.short	0x0008
        /*0014*/ 	.byte	0x00, 0xf0, 0x11, 0x00


	//----- nvinfo : EIATTR_KPARAM_INFO
	.align		4
.L_120:
        /*0018*/ 	.byte	0x04, 0x17
        /*001a*/ 	.short	(.L_122 - .L_121)
.L_121:
        /*001c*/ 	.word	0x00000000
        /*0020*/ 	.short	0x0000
        /*0022*/ 	.short	0x0000
        /*0024*/ 	.byte	0x00, 0xf5, 0x21, 0x00


	//----- nvinfo : EIATTR_SPARSE_MMA_MASK
	.align		4
.L_122:
        /*0028*/ 	.byte	0x03, 0x50
        /*002a*/ 	.short	0x0000


	//----- nvinfo : EIATTR_MAXREG_COUNT
	.align		4
        /*002c*/ 	.byte	0x03, 0x1b
        /*002e*/ 	.short	0x00ff


	//----- nvinfo : EIATTR_MERCURY_ISA_VERSION
	.align		4
        /*0030*/ 	.byte	0x03, 0x5f
        /*0032*/ 	.short	0x0101


	//----- nvinfo : EIATTR_VRC_CTA_INIT_COUNT
	.align		4
        /*0034*/ 	.byte	0x02, 0x4a
	.zero		1
	.zero		1


	//----- nvinfo : EIATTR_EXIT_INSTR_OFFSETS
	.align		4
        /*0038*/ 	.byte	0x04, 0x1c
        /*003a*/ 	.short	(.L_124 - .L_123)


	//   ....[0]....
.L_123:
        /*003c*/ 	.word	0x00000070


	//   ....[1]....
        /*0040*/ 	.word	0x000000d0


	//----- nvinfo : EIATTR_CBANK_PARAM_SIZE
	.align		4
.L_124:
        /*0044*/ 	.byte	0x03, 0x19
        /*0046*/ 	.short	0x000c


	//----- nvinfo : EIATTR_PARAM_CBANK
	.align		4
        /*0048*/ 	.byte	0x04, 0x0a
        /*004a*/ 	.short	(.L_126 - .L_125)
	.align		4
.L_125:
        /*004c*/ 	.word	index@(.nv.constant0._Z5test1Pfi)
        /*0050*/ 	.short	0x0380
        /*0052*/ 	.short	0x000c


	//----- nvinfo : EIATTR_SW_WAR
	.align		4
.L_126:
        /*0054*/ 	.byte	0x04, 0x36
        /*0056*/ 	.short	(.L_128 - .L_127)
.L_127:
        /*0058*/ 	.word	0x00000008
.L_128:


//--------------------- .nv.callgraph             --------------------------
	.section	.nv.callgraph,"",@"SHT_CUDA_CALLGRAPH"
	.align	4
	.sectionentsize	8
	.align		4
        /*0000*/ 	.word	0x00000000
	.align		4
        /*0004*/ 	.word	0xffffffff
	.align		4
        /*0008*/ 	.word	0x00000000
	.align		4
        /*000c*/ 	.word	0xfffffffe
	.align		4
        /*0010*/ 	.word	0x00000000
	.align		4
        /*0014*/ 	.word	0xfffffffd
	.align		4
        /*0018*/ 	.word	0x00000000
	.align		4
        /*001c*/ 	.word	0xfffffffc


//--------------------- .nv.constant4             --------------------------
	.section	.nv.constant4,"a",@progbits
	.align	8
	.align		8
.nv.constant4:
        /*0000*/ 	.dword	_ZN34_INTERNAL_37afdae8_4_k_cu_19c36af34cuda3std3__45__cpo5beginE
	.align		8
        /*0008*/ 	.dword	_ZN34_INTERNAL_37afdae8_4_k_cu_19c36af34cuda3std3__45__cpo3endE
	.align		8
        /*0010*/ 	.dword	_ZN34_INTERNAL_37afdae8_4_k_cu_19c36af34cuda3std3__45__cpo6cbeginE
	.align		8
        /*0018*/ 	.dword	_ZN34_INTERNAL_37afdae8_4_k_cu_19c36af34cuda3std3__45__cpo4cendE
	.align		8
        /*0020*/ 	.dword	_ZN34_INTERNAL_37afdae8_4_k_cu_19c36af34cuda3std3__45__cpo6rbeginE
	.align		8
        /*0028*/ 	.dword	_ZN34_INTERNAL_37afdae8_4_k_cu_19c36af34cuda3std3__45__cpo4rendE
	.align		8
        /*0030*/ 	.dword	_ZN34_INTERNAL_37afdae8_4_k_cu_19c36af34cuda3std3__45__cpo7crbeginE
	.align		8
        /*0038*/ 	.dword	_ZN34_INTERNAL_37afdae8_4_k_cu_19c36af34cuda3std3__45__cpo5crendE
	.align		8
        /*0040*/ 	.dword	_ZN34_INTERNAL_37afdae8_4_k_cu_19c36af34cuda3std3__436_GLOBAL__N__37afdae8_4_k_cu_19c36af36ignoreE
	.align		8
        /*0048*/ 	.dword	_ZN34_INTERNAL_37afdae8_4_k_cu_19c36af34cuda3std3__419piecewise_constructE
	.align		8
        /*0050*/ 	.dword	_ZN34_INTERNAL_37afdae8_4_k_cu_19c36af34cuda3std3__48in_placeE
	.align		8
        /*0058*/ 	.dword	_ZN34_INTERNAL_37afdae8_4_k_cu_19c36af34cuda3std3__420unreachable_sentinelE
	.align		8
        /*0060*/ 	.dword	_ZN34_INTERNAL_37afdae8_4_k_cu_19c36af34cuda3std3__47nulloptE
	.align		8
        /*0068*/ 	.dword	_ZN34_INTERNAL_37afdae8_4_k_cu_19c36af34cuda3std3__48unexpectE
	.align		8
        /*0070*/ 	.dword	_ZN34_INTERNAL_37afdae8_4_k_cu_19c36af34cuda3std6ranges3__45__cpo4swapE
	.align		8
        /*0078*/ 	.dword	_ZN34_INTERNAL_37afdae8_4_k_cu_19c36af34cuda3std6ranges3__45__cpo9iter_moveE
	.align		8
        /*0080*/ 	.dword	_ZN34_INTERNAL_37afdae8_4_k_cu_19c36af34cuda3std6ranges3__45__cpo5beginE
	.align		8
        /*0088*/ 	.dword	_ZN34_INTERNAL_37afdae8_4_k_cu_19c36af34cuda3std6ranges3__45__cpo3endE
	.align		8
        /*0090*/ 	.dword	_ZN34_INTERNAL_37afdae8_4_k_cu_19c36af34cuda3std6ranges3__45__cpo6cbeginE
	.align		8
        /*0098*/ 	.dword	_ZN34_INTERNAL_37afdae8_4_k_cu_19c36af34cuda3std6ranges3__45__cpo4cendE
	.align		8
        /*00a0*/ 	.dword	_ZN34_INTERNAL_37afdae8_4_k_cu_19c36af34cuda3std6ranges3__45__cpo7advanceE
	.align		8
        /*00a8*/ 	.dword	_ZN34_INTERNAL_37afdae8_4_k_cu_19c36af34cuda3std6ranges3__45__cpo9iter_swapE
	.align		8
        /*00b0*/ 	.dword	_ZN34_INTERNAL_37afdae8_4_k_cu_19c36af34cuda3std6ranges3__45__cpo4nextE
	.align		8
        /*00b8*/ 	.dword	_ZN34_INTERNAL_37afdae8_4_k_cu_19c36af34cuda3std6ranges3__45__cpo4prevE
	.align		8
        /*00c0*/ 	.dword	_ZN34_INTERNAL_37afdae8_4_k_cu_19c36af34cuda3std6ranges3__45__cpo4dataE
	.align		8
        /*00c8*/ 	.dword	_ZN34_INTERNAL_37afdae8_4_k_cu_19c36af34cuda3std6ranges3__45__cpo5cdataE
	.align		8
        /*00d0*/ 	.dword	_ZN34_INTERNAL_37afdae8_4_k_cu_19c36af34cuda3std6ranges3__45__cpo4sizeE
	.align		8
        /*00d8*/ 	.dword	_ZN34_INTERNAL_37afdae8_4_k_cu_19c36af34cuda3std6ranges3__45__cpo5ssizeE
	.align		8
        /*00e0*/ 	.dword	_ZN34_INTERNAL_37afdae8_4_k_cu_19c36af34cuda3std6ranges3__45__cpo8distanceE
	.align		8
        /*00e8*/ 	.dword	_ZN34_INTERNAL_37afdae8_4_k_cu_19c36af36thrust24THRUST_300001_SM_1000_NS8cuda_cub3parE
	.align		8
        /*00f0*/ 	.dword	_ZN34_INTERNAL_37afdae8_4_k_cu_19c36af36thrust24THRUST_300001_SM_1000_NS8cuda_cub10par_nosyncE
	.align		8
        /*00f8*/ 	.dword	_ZN34_INTERNAL_37afdae8_4_k_cu_19c36af36thrust24THRUST_300001_SM_1000_NS6system6detail10sequential3seqE
	.align		8
        /*0100*/ 	.dword	_ZN34_INTERNAL_37afdae8_4_k_cu_19c36af36thrust24THRUST_300001_SM_1000_NS12placeholders2_1E
	.align		8
        /*0108*/ 	.dword	_ZN34_INTERNAL_37afdae8_4_k_cu_19c36af36thrust24THRUST_300001_SM_1000_NS12placeholders2_2E
	.align		8
        /*0110*/ 	.dword	_ZN34_INTERNAL_37afdae8_4_k_cu_19c36af36thrust24THRUST_300001_SM_1000_NS12placeholders2_3E
	.align		8
        /*0118*/ 	.dword	_ZN34_INTERNAL_37afdae8_4_k_cu_19c36af36thrust24THRUST_300001_SM_1000_NS12placeholders2_4E
	.align		8
        /*0120*/ 	.dword	_ZN34_INTERNAL_37afdae8_4_k_cu_19c36af36thrust24THRUST_300001_SM_1000_NS12placeholders2_5E
	.align		8
        /*0128*/ 	.dword	_ZN34_INTERNAL_37afdae8_4_k_cu_19c36af36thrust24THRUST_300001_SM_1000_NS12placeholders2_6E
	.align		8
        /*0130*/ 	.dword	_ZN34_INTERNAL_37afdae8_4_k_cu_19c36af36thrust24THRUST_300001_SM_1000_NS12placeholders2_7E
	.align		8
        /*0138*/ 	.dword	_ZN34_INTERNAL_37afdae8_4_k_cu_19c36af36thrust24THRUST_300001_SM_1000_NS12placeholders2_8E
	.align		8
        /*0140*/ 	.dword	_ZN34_INTERNAL_37afdae8_4_k_cu_19c36af36thrust24THRUST_300001_SM_1000_NS12placeholders2_9E
	.align		8
        /*0148*/ 	.dword	_ZN34_INTERNAL_37afdae8_4_k_cu_19c36af36thrust24THRUST_300001_SM_1000_NS12placeholders3_10E
	.align		8
        /*0150*/ 	.dword	_ZN34_INTERNAL_37afdae8_4_k_cu_19c36af36thrust24THRUST_300001_SM_1000_NS3seqE


//--------------------- .text._ZN3cub18CUB_300001_SM_10006detail8for_each13static_kernelINS2_12policy_hub_t12policy_500_tEmN6thrust24THRUST_300001_SM_1000_NS8cuda_cub20__uninitialized_fill7functorINS7_10device_ptrIfEEfEEEEvT0_T1_ --------------------------
	.section	.text._ZN3cub18CUB_300001_SM_10006detail8for_each13static_kernelINS2_12policy_hub_t12policy_500_tEmN6thrust24THRUST_300001_SM_1000_NS8cuda_cub20__uninitialized_fill7functorINS7_10device_ptrIfEEfEEEEvT0_T1_,"ax",@progbits
	.align	128
        .global         _ZN3cub18CUB_300001_SM_10006detail8for_each13static_kernelINS2_12policy_hub_t12policy_500_tEmN6thrust24THRUST_300001_SM_1000_NS8cuda_cub20__uninitialized_fill7functorINS7_10device_ptrIfEEfEEEEvT0_T1_
        .type           _ZN3cub18CUB_300001_SM_10006detail8for_each13static_kernelINS2_12policy_hub_t12policy_500_tEmN6thrust24THRUST_300001_SM_1000_NS8cuda_cub20__uninitialized_fill7functorINS7_10device_ptrIfEEfEEEEvT0_T1_,@function
        .size           _ZN3cub18CUB_300001_SM_10006detail8for_each13static_kernelINS2_12policy_hub_t12policy_500_tEmN6thrust24THRUST_300001_SM_1000_NS8cuda_cub20__uninitialized_fill7functorINS7_10device_ptrIfEEfEEEEvT0_T1_,(.L_x_6 - _ZN3cub18CUB_300001_SM_10006detail8for_each13static_kernelINS2_12policy_hub_t12policy_500_tEmN6thrust24THRUST_300001_SM_1000_NS8cuda_cub20__uninitialized_fill7functorINS7_10device_ptrIfEEfEEEEvT0_T1_)
        .other          _ZN3cub18CUB_300001_SM_10006detail8for_each13static_kernelINS2_12policy_hub_t12policy_500_tEmN6thrust24THRUST_300001_SM_1000_NS8cuda_cub20__uninitialized_fill7functorINS7_10device_ptrIfEEfEEEEvT0_T1_,@"STO_CUDA_ENTRY STV_DEFAULT"
_ZN3cub18CUB_300001_SM_10006detail8for_each13static_kernelINS2_12policy_hub_t12policy_500_tEmN6thrust24THRUST_300001_SM_1000_NS8cuda_cub20__uninitialized_fill7functorINS7_10device_ptrIfEEfEEEEvT0_T1_:
.text._ZN3cub18CUB_300001_SM_10006detail8for_each13static_kernelINS2_12policy_hub_t12policy_500_tEmN6thrust24THRUST_300001_SM_1000_NS8cuda_cub20__uninitialized_fill7functorINS7_10device_ptrIfEEfEEEEvT0_T1_:
[----:B------:R-:W-:Y:S08]  /*0000*/  LDC R1, c[0x0][0x37c] ;  /* 0x0000df00ff017b82 */ /* 0x000ff00000000800 */
[----:B------:R-:W0:Y:S01]  /*0010*/  S2UR UR4, SR_CTAID.X ;  /* 0x00000000000479c3 */ /* 0x000e220000002500 */
[----:B------:R-:W1:Y:S01]  /*0020*/  LDCU.64 UR6, c[0x0][0x380] ;  /* 0x00007000ff0677ac */ /* 0x000e620008000a00 */
[----:B------:R-:W2:Y:S01]  /*0030*/  LDCU.64 UR8, c[0x0][0x358] ;  /* 0x00006b00ff0877ac */ /* 0x000ea20008000a00 */
[----:B0-----:R-:W-:-:S04]  /*0040*/  UIMAD.WIDE.U32 UR4, UR4, 0x200, URZ ;  /* 0x00000200040478a5 */ /* 0x001fc8000f8e00ff */
[----:B-1----:R-:W-:-:S04]  /*0050*/  UIADD3 UR6, UP0, UPT, -UR4, UR6, URZ ;  /* 0x0000000604067290 */ /* 0x002fc8000ff1e1ff */
[----:B------:R-:W-:Y:S02]  /*0060*/  UIADD3.X UR7, UPT, UPT, ~UR5, UR7, URZ, UP0, !UPT ;  /* 0x0000000705077290 */ /* 0x000fe400087fe5ff */
[----:B------:R-:W-:-:S04]  /*0070*/  UISETP.GE.U32.AND UP0, UPT, UR6, 0x200, UPT ;  /* 0x000002000600788c */ /* 0x000fc8000bf06070 */
[----:B------:R-:W-:-:S09]  /*0080*/  UISETP.GE.U32.AND.EX UP0, UPT, UR7, URZ, UPT, UP0 ;  /* 0x000000ff0700728c */ /* 0x000fd2000bf06100 */
[----:B--2---:R-:W-:Y:S05]  /*0090*/  BRA.U !UP0, `(.L_x_0) ;  /* 0x0000000108287547 */ /* 0x004fea000b800000 */
[----:B------:R-:W0:Y:S01]  /*00a0*/  S2R R0, SR_TID.X ;  /* 0x0000000000007919 */ /* 0x000e220000002100 */
[----:B------:R-:W1:Y:S01]  /*00b0*/  LDCU.64 UR6, c[0x0][0x388] ;  /* 0x00007100ff0677ac */ /* 0x000e620008000a00 */
[----:B------:R-:W2:Y:S01]  /*00c0*/  LDC R5, c[0x0][0x390] ;  /* 0x0000e400ff057b82 */ /* 0x000ea20000000800 */
[----:B0-----:R-:W-:-:S05]  /*00d0*/  IADD3 R0, P0, PT, R0, UR4, RZ ;  /* 0x0000000400007c10 */ /* 0x001fca000ff1e0ff */
[----:B------:R-:W-:Y:S01]  /*00e0*/  IMAD.X R3, RZ, RZ, UR5, P0 ;  /* 0x00000005ff037e24 */ /* 0x000fe200080e06ff */
[----:B-1----:R-:W-:-:S04]  /*00f0*/  LEA R2, P0, R0, UR6, 0x2 ;  /* 0x0000000600027c11 */ /* 0x002fc8000f8010ff */
[----:B------:R-:W-:-:S05]  /*0100*/  LEA.HI.X R3, R0, UR7, R3, 0x2, P0 ;  /* 0x0000000700037c11 */ /* 0x000fca00080f1403 */
[----:B--2---:R-:W-:Y:S04]  /*0110*/  STG.E desc[UR8][R2.64], R5 ;  /* 0x0000000502007986 */ /* 0x004fe8000c101908 */
[----:B------:R-:W-:Y:S01]  /*0120*/  STG.E desc[UR8][R2.64+0x400], R5 ;  /* 0x0004000502007986 */ /* 0x000fe2000c101908 */
[----:B------:R-:W-:Y:S05]  /*0130*/  EXIT ;  /* 0x000000000000794d */ /* 0x000fea0003800000 */
.L_x_0:
[----:B------:R-:W0:Y:S01]  /*0140*/  S2R R0, SR_TID.X ;  /* 0x0000000000007919 */ /* 0x000e220000002100 */
[----:B------:R-:W-:Y:S01]  /*0150*/  IMAD.U32 R2, RZ, RZ, UR7 ;  /* 0x00000007ff027e24 */ /* 0x000fe2000f8e00ff */
[----:B------:R-:W1:Y:S01]  /*0160*/  LDCU.64 UR10, c[0x0][0x388] ;  /* 0x00007100ff0a77ac */ /* 0x000e620008000a00 */
[----:B------:R-:W-:Y:S01]  /*0170*/  IMAD.U32 R4, RZ, RZ, UR7 ;  /* 0x00000007ff047e24 */ /* 0x000fe2000f8e00ff */
[----:B0-----:R-:W-:-:S04]  /*0180*/  ISETP.LT.U32.AND P0, PT, R0, UR6, PT ;  /* 0x0000000600007c0c */ /* 0x001fc8000bf01070 */
[----:B------:R-:W-:Y:S01]  /*0190*/  ISETP.GT.U32.AND.EX P0, PT, R2, RZ, PT, P0 ;  /* 0x000000ff0200720c */ /* 0x000fe20003f04100 */
[C---:B------:R-:W-:Y:S01]  /*01a0*/  VIADD R2, R0.reuse, 0x100 ;  /* 0x0000010000027836 */ /* 0x040fe20000000000 */
[----:B------:R-:W-:-:S04]  /*01b0*/  IADD3 R0, P2, PT, R0, UR4, RZ ;  /* 0x0000000400007c10 */ /* 0x000fc8000ff5e0ff */
[----:B------:R-:W-:Y:S01]  /*01c0*/  ISETP.LT.U32.AND P1, PT, R2, UR6, PT ;  /* 0x0000000602007c0c */ /* 0x000fe2000bf21070 */
[----:B------:R-:W-:Y:S01]  /*01d0*/  IMAD.X R3, RZ, RZ, UR5, P2 ;  /* 0x00000005ff037e24 */ /* 0x000fe200090e06ff */
[----:B-1----:R-:W-:Y:S02]  /*01e0*/  LEA R2, P2, R0, UR10, 0x2 ;  /* 0x0000000a00027c11 */ /* 0x002fe4000f8410ff */
[----:B------:R-:W-:Y:S02]  /*01f0*/  ISETP.GT.U32.AND.EX P1, PT, R4, RZ, PT, P1 ;  /* 0x000000ff0400720c */ /* 0x000fe40003f24110 */
[----:B------:R-:W-:Y:S01]  /*0200*/  LEA.HI.X R3, R0, UR11, R3, 0x2, P2 ;  /* 0x0000000b00037c11 */ /* 0x000fe200090f1403 */
[----:B------:R-:W0:Y:S04]  /*0210*/  @P0 LDC R5, c[0x0][0x390] ;  /* 0x0000e400ff050b82 */ /* 0x000e280000000800 */
[----:B0-----:R0:W-:Y:S06]  /*0220*/  @P0 STG.E desc[UR8][R2.64], R5 ;  /* 0x0000000502000986 */ /* 0x0011ec000c101908 */
[----:B------:R-:W-:Y:S05]  /*0230*/  @!P1 EXIT ;  /* 0x000000000000994d */ /* 0x000fea0003800000 */
[----:B0-----:R-:W0:Y:S02]  /*0240*/  LDC R5, c[0x0][0x390] ;  /* 0x0000e400ff057b82 */ /* 0x001e240000000800 */
[----:B0-----:R-:W-:Y:S01]  /*0250*/  STG.E desc[UR8][R2.64+0x400], R5 ;  /* 0x0004000502007986 */ /* 0x001fe2000c101908 */
[----:B------:R-:W-:Y:S05]  /*0260*/  EXIT ;  /* 0x000000000000794d */ /* 0x000fea0003800000 */
.L_x_1:
[----:B------:R-:W-:-:S00]  /*0270*/  BRA `(.L_x_1) ;  /* 0xfffffffc00fc7947 */ /* 0x000fc0000383ffff */
[----:B------:R-:W-:-:S00]  /*0280*/  NOP ;  /* 0x0000000000007918 */ /* 0x000fc00000000000 */
[----:B------:R-:W-:-:S00]  /*0290*/  NOP ;  /* 0x0000000000007918 */ /* 0x000fc00000000000 */
[----:B------:R-:W-:-:S00]  /*02a0*/  NOP ;  /* 0x0000000000007918 */ /* 0x000fc00000000000 */
[----:B------:R-:W-:-:S00]  /*02b0*/  NOP ;  /* 0x0000000000007918 */ /* 0x000fc00000000000 */
[----:B------:R-:W-:-:S00]  /*02c0*/  NOP ;  /* 0x0000000000007918 */ /* 0x000fc00000000000 */
[----:B------:R-:W-:-:S00]  /*02d0*/  NOP ;  /* 0x0000000000007918 */ /* 0x000fc00000000000 */
[----:B------:R-:W-:-:S00]  /*02e0*/  NOP ;  /* 0x0000000000007918 */ /* 0x000fc00000000000 */
[----:B------:R-:W-:-:S00]  /*02f0*/  NOP ;  /* 0x0000000000007918 */ /* 0x000fc00000000000 */
.L_x_6:


//--------------------- .text._ZN3cub18CUB_300001_SM_10006detail11EmptyKernelIvEEvv --------------------------
	.section	.text._ZN3cub18CUB_300001_SM_10006detail11EmptyKernelIvEEvv,"ax",@progbits
	.align	128
        .global         _ZN3cub18CUB_300001_SM_10006detail11EmptyKernelIvEEvv
        .type           _ZN3cub18CUB_300001_SM_10006detail11EmptyKernelIvEEvv,@function
        .size           _ZN3cub18CUB_300001_SM_10006detail11EmptyKernelIvEEvv,(.L_x_7 - _ZN3cub18CUB_300001_SM_10006detail11EmptyKernelIvEEvv)
        .other          _ZN3cub18CUB_300001_SM_10006detail11EmptyKernelIvEEvv,@"STO_CUDA_ENTRY STV_DEFAULT"
_ZN3cub18CUB_300001_SM_10006detail11EmptyKernelIvEEvv:
.text._ZN3cub18CUB_300001_SM_10006detail11EmptyKernelIvEEvv:
[----:B------:R-:W-:Y:S01]  /*0000*/  LDC R1, c[0x0][0x37c] ;  /* 0x0000df00ff017b82 */ /* 0x000fe20000000800 */
[----:B------:R-:W-:Y:S05]  /*0010*/  EXIT ;  /* 0x000000000000794d */ /* 0x000fea0003800000 */
.L_x_2:
        /* <DEDUP_REMOVED lines=14> */
.L_x_7:


//--------------------- .text._Z5test3Pfi         --------------------------
	.section	.text._Z5test3Pfi,"ax",@progbits
	.align	128
        .global         _Z5test3Pfi
        .type           _Z5test3Pfi,@function
        .size           _Z5test3Pfi,(.L_x_8 - _Z5test3Pfi)
        .other          _Z5test3Pfi,@"STO_CUDA_ENTRY STV_DEFAULT"
_Z5test3Pfi:
.text._Z5test3Pfi:
[----:B------:R-:W-:Y:S01]  /*0000*/  LDC R1, c[0x0][0x37c] ;  /* 0x0000df00ff017b82 */ /* 0x000fe20000000800 */
[----:B------:R-:W0:Y:S07]  /*0010*/  S2R R3, SR_TID.X ;  /* 0x0000000000037919 */ /* 0x000e2e0000002100 */
[----:B------:R-:W0:Y:S01]  /*0020*/  S2UR UR4, SR_CTAID.X ;  /* 0x00000000000479c3 */ /* 0x000e220000002500 */
[----:B------:R-:W1:Y:S07]  /*0030*/  LDCU UR5, c[0x0][0x388] ;  /* 0x00007100ff0577ac */ /* 0x000e6e0008000800 */
[----:B------:R-:W0:Y:S02]  /*0040*/  LDC R0, c[0x0][0x360] ;  /* 0x0000d800ff007b82 */ /* 0x000e240000000800 */
[----:B0-----:R-:W-:-:S05]  /*0050*/  IMAD R0, R0, UR4, R3 ;  /* 0x0000000400007c24 */ /* 0x001fca000f8e0203 */
[----:B-1----:R-:W-:-:S13]  /*0060*/  ISETP.GE.AND P0, PT, R0, UR5, PT ;  /* 0x0000000500007c0c */ /* 0x002fda000bf06270 */
[----:B------:R-:W-:Y:S05]  /*0070*/  @P0 EXIT ;  /* 0x000000000000094d */ /* 0x000fea0003800000 */
[----:B------:R-:W0:Y:S01]  /*0080*/  LDC.64 R2, c[0x0][0x380] ;  /* 0x0000e000ff027b82 */ /* 0x000e220000000a00 */
[----:B------:R-:W1:Y:S01]  /*0090*/  LDCU.64 UR4, c[0x0][0x358] ;  /* 0x00006b00ff0477ac */ /* 0x000e620008000a00 */
[----:B------:R-:W-:Y:S01]  /*00a0*/  IMAD R7, R0, 0x7, RZ ;  /* 0x0000000700077824 */ /* 0x000fe200078e02ff */
[----:B------:R-:W-:-:S03]  /*00b0*/  I2FP.F32.S32 R5, R0 ;  /* 0x0000000000057245 */ /* 0x000fc60000201400 */
[----:B0-----:R-:W-:-:S05]  /*00c0*/  IMAD.WIDE R2, R7, 0x4, R2 ;  /* 0x0000000407027825 */ /* 0x001fca00078e0202 */
[----:B-1----:R-:W-:Y:S01]  /*00d0*/  STG.E desc[UR4][R2.64], R5 ;  /* 0x0000000502007986 */ /* 0x002fe2000c101904 */
[----:B------:R-:W-:Y:S05]  /*00e0*/  EXIT ;  /* 0x000000000000794d */ /* 0x000fea0003800000 */
.L_x_3:
        /* <DEDUP_REMOVED lines=9> */
.L_x_8:


//--------------------- .text._Z5test2Pfi         --------------------------
	.section	.text._Z5test2Pfi,"ax",@progbits
	.align	128
        .global         _Z5test2Pfi
        .type           _Z5test2Pfi,@function
        .size           _Z5test2Pfi,(.L_x_9 - _Z5test2Pfi)
        .other          _Z5test2Pfi,@"STO_CUDA_ENTRY STV_DEFAULT"
_Z5test2Pfi:
.text._Z5test2Pfi:
        /* <DEDUP_REMOVED lines=15> */
.L_x_4:
        /* <DEDUP_REMOVED lines=9> */
.L_x_9:


//--------------------- .text._Z5test1Pfi         --------------------------
	.section	.text._Z5test1Pfi,"ax",@progbits
	.align	128
        .global         _Z5test1Pfi
        .type           _Z5test1Pfi,@function
        .size           _Z5test1Pfi,(.L_x_10 - _Z5test1Pfi)
        .other          _Z5test1Pfi,@"STO_CUDA_ENTRY STV_DEFAULT"
_Z5test1Pfi:
.text._Z5test1Pfi:
        /* <DEDUP_REMOVED lines=10> */
[----:B------:R-:W-:Y:S01]  /*00a0*/  I2FP.F32.S32 R7, R5 ;  /* 0x0000000500077245 */ /* 0x000fe20000201400 */
[----:B0-----:R-:W-:-:S05]  /*00b0*/  IMAD.WIDE R2, R5, 0x4, R2 ;  /* 0x0000000405027825 */ /* 0x001fca00078e0202 */
[----:B-1----:R-:W-:Y:S01]  /*00c0*/  STG.E desc[UR4][R2.64], R7 ;  /* 0x0000000702007986 */ /* 0x002fe2000c101904 */
[----:B------:R-:W-:Y:S05]  /*00d0*/  EXIT ;  /* 0x000000000000794d */ /* 0x000fea0003800000 */
.L_x_5:
        /* <DEDUP_REMOVED lines=10> */
.L_x_10:


//--------------------- .nv.shared.reserved.0     --------------------------
	.section	.nv.shared.reserved.0,"aw",@nobits
	.weak		__nv_reservedSMEM_offset_0_alias
	.size		__nv_reservedSMEM_offset_0_alias, 0, 64
	.other		__nv_reservedSMEM_offset_0_alias,@"STO_CUDA_RESERVED_SHARED STV_DEFAULT"
__nv_reservedSMEM_offset_0_alias:
	.zero		0
	.zero		64


//--------------------- .nv.global                --------------------------
	.section	.nv.global,"aw",@nobits
.nv.global:
	.type		_ZN34_INTERNAL_37afdae8_4_k_cu_19c36af36thrust24THRUST_300001_SM_1000_NS3seqE,@object
	.size		_ZN34_INTERNAL_37afdae8_4_k_cu_19c36af36thrust24THRUST_300001_SM_1000_NS3seqE,(_ZN34_INTERNAL_37afdae8_4_k_cu_19c36af34cuda3std3__48in_placeE - _ZN34_INTERNAL_37afdae8_4_k_cu_19c36af36thrust24THRUST_300001_SM_1000_NS3seqE)
_ZN34_INTERNAL_37afdae8_4_k_cu_19c36af36thrust24THRUST_300001_SM_1000_NS3seqE:
	.zero		1
	.type		_ZN34_INTERNAL_37afdae8_4_k_cu_19c36af34cuda3std3__48in_placeE,@object
	.size		_ZN34_INTERNAL_37afdae8_4_k_cu_19c36af34cuda3std3__48in_placeE,(_ZN34_INTERNAL_37afdae8_4_k_cu_19c36af34cuda3std6ranges3__45__cpo4sizeE - _ZN34_INTERNAL_37afdae8_4_k_cu_19c36af34cuda3std3__48in_placeE)
_ZN34_INTERNAL_37afdae8_4_k_cu_19c36af34cuda3std3__48in_placeE:
	.zero		1
	.type		_ZN34_INTERNAL_37afdae8_4_k_cu_19c36af34cuda3std6ranges3__45__cpo4sizeE,@object
	.size		_ZN34_INTERNAL_37afdae8_4_k_cu_19c36af34cuda3std6ranges3__45__cpo4sizeE,(_ZN34_INTERNAL_37afdae8_4_k_cu_19c36af36thrust24THRUST_300001_SM_1000_NS12placeholders2_3E - _ZN34_INTERNAL_37afdae8_4_k_cu_19c36af34cuda3std6ranges3__45__cpo4sizeE)
_ZN34_INTERNAL_37afdae8_4_k_cu_19c36af34cuda3std6ranges3__45__cpo4sizeE:
	.zero		1
	.type		_ZN34_INTERNAL_37afdae8_4_k_cu_19c36af36thrust24THRUST_300001_SM_1000_NS12placeholders2_3E,@object
	.size		_ZN34_INTERNAL_37afdae8_4_k_cu_19c36af36thrust24THRUST_300001_SM_1000_NS12placeholders2_3E,(_ZN34_INTERNAL_37afdae8_4_k_cu_19c36af34cuda3std3__45__cpo6cbeginE - _ZN34_INTERNAL_37afdae8_4_k_cu_19c36af36thrust24THRUST_300001_SM_1000_NS12placeholders2_3E)
_ZN34_INTERNAL_37afdae8_4_k_cu_19c36af36thrust24THRUST_300001_SM_1000_NS12placeholders2_3E:
	.zero		1
	.type		_ZN34_INTERNAL_37afdae8_4_k_cu_19c36af34cuda3std3__45__cpo6cbeginE,@object
	.size		_ZN34_INTERNAL_37afdae8_4_k_cu_19c36af34cuda3std3__45__cpo6cbeginE,(_ZN34_INTERNAL_37afdae8_4_k_cu_19c36af34cuda3std6ranges3__45__cpo6cbeginE - _ZN34_INTERNAL_37afdae8_4_k_cu_19c36af34cuda3std3__45__cpo6cbeginE)
_ZN34_INTERNAL_37afdae8_4_k_cu_19c36af34cuda3std3__45__cpo6cbeginE:
	.zero		1
	.type		_ZN34_INTERNAL_37afdae8_4_k_cu_19c36af34cuda3std6ranges3__45__cpo6cbeginE,@object
	.size		_ZN34_INTERNAL_37afdae8_4_k_cu_19c36af34cuda3std6ranges3__45__cpo6cbeginE,(_ZN34_INTERNAL_37afdae8_4_k_cu_19c36af36thrust24THRUST_300001_SM_1000_NS12placeholders2_7E - _ZN34_INTERNAL_37afdae8_4_k_cu_19c36af34cuda3std6ranges3__45__cpo6cbeginE)
_ZN34_INTERNAL_37afdae8_4_k_cu_19c36af34cuda3std6ranges3__45__cpo6cbeginE:
	.zero		1
	.type		_ZN34_INTERNAL_37afdae8_4_k_cu_19c36af36thrust24THRUST_300001_SM_1000_NS12placeholders2_7E,@object
	.size		_ZN34_INTERNAL_37afdae8_4_k_cu_19c36af36thrust24THRUST_300001_SM_1000_NS12placeholders2_7E,(_ZN34_INTERNAL_37afdae8_4_k_cu_19c36af34cuda3std3__45__cpo7crbeginE - _ZN34_INTERNAL_37afdae8_4_k_cu_19c36af36thrust24THRUST_300001_SM_1000_NS12placeholders2_7E)
_ZN34_INTERNAL_37afdae8_4_k_cu_19c36af36thrust24THRUST_300001_SM_1000_NS12placeholders2_7E:
	.zero		1
	.type		_ZN34_INTERNAL_37afdae8_4_k_cu_19c36af34cuda3std3__45__cpo7crbeginE,@object
	.size		_ZN34_INTERNAL_37afdae8_4_k_cu_19c36af34cuda3std3__45__cpo7crbeginE,(_ZN34_INTERNAL_37afdae8_4_k_cu_19c36af34cuda3std6ranges3__45__cpo4nextE - _ZN34_INTERNAL_37afdae8_4_k_cu_19c36af34cuda3std3__45__cpo7crbeginE)
_ZN34_INTERNAL_37afdae8_4_k_cu_19c36af34cuda3std3__45__cpo7crbeginE:
	.zero		1
	.type		_ZN34_INTERNAL_37afdae8_4_k_cu_19c36af34cuda3std6ranges3__45__cpo4nextE,@object
	.size		_ZN34_INTERNAL_37afdae8_4_k_cu_19c36af34cuda3std6ranges3__45__cpo4nextE,(_ZN34_INTERNAL_37afdae8_4_k_cu_19c36af34cuda3std6ranges3__45__cpo4swapE - _ZN34_INTERNAL_37afdae8_4_k_cu_19c36af34cuda3std6ranges3__45__cpo4nextE)
_ZN34_INTERNAL_37afdae8_4_k_cu_19c36af34cuda3std6ranges3__45__cpo4nextE:
	.zero		1
	.type		_ZN34_INTERNAL_37afdae8_4_k_cu_19c36af34cuda3std6ranges3__45__cpo4swapE,@object
	.size		_ZN34_INTERNAL_37afdae8_4_k_cu_19c36af34cuda3std6ranges3__45__cpo4swapE,(_ZN34_INTERNAL_37afdae8_4_k_cu_19c36af36thrust24THRUST_300001_SM_1000_NS8cuda_cub10par_nosyncE - _ZN34_INTERNAL_37afdae8_4_k_cu_19c36af34cuda3std6ranges3__45__cpo4swapE)
_ZN34_INTERNAL_37afdae8_4_k_cu_19c36af34cuda3std6ranges3__45__cpo4swapE:
	.zero		1
	.type		_ZN34_INTERNAL_37afdae8_4_k_cu_19c36af36thrust24THRUST_300001_SM_1000_NS8cuda_cub10par_nosyncE,@object
	.size		_ZN34_INTERNAL_37afdae8_4_k_cu_19c36af36thrust24THRUST_300001_SM_1000_NS8cuda_cub10par_nosyncE,(_ZN34_INTERNAL_37afdae8_4_k_cu_19c36af36thrust24THRUST_300001_SM_1000_NS12placeholders2_9E - _ZN34_INTERNAL_37afdae8_4_k_cu_19c36af36thrust24THRUST_300001_SM_1000_NS8cuda_cub10par_nosyncE)
_ZN34_INTERNAL_37afdae8_4_k_cu_19c36af36thrust24THRUST_300001_SM_1000_NS8cuda_cub10par_nosyncE:
	.zero		1
	.type		_ZN34_INTERNAL_37afdae8_4_k_cu_19c36af36thrust24THRUST_300001_SM_1000_NS12placeholders2_9E,@object
	.size		_ZN34_INTERNAL_37afdae8_4_k_cu_19c36af36thrust24THRUST_300001_SM_1000_NS12placeholders2_9E,(_ZN34_INTERNAL_37afdae8_4_k_cu_19c36af34cuda3std3__436_GLOBAL__N__37afdae8_4_k_cu_19c36af36ignoreE - _ZN34_INTERNAL_37afdae8_4_k_cu_19c36af36thrust24THRUST_300001_SM_1000_NS12placeholders2_9E)
_ZN34_INTERNAL_37afdae8_4_k_cu_19c36af36thrust24THRUST_300001_SM_1000_NS12placeholders2_9E:
	.zero		1
	.type		_ZN34_INTERNAL_37afdae8_4_k_cu_19c36af34cuda3std3__436_GLOBAL__N__37afdae8_4_k_cu_19c36af36ignoreE,@object
	.size		_ZN34_INTERNAL_37afdae8_4_k_cu_19c36af34cuda3std3__436_GLOBAL__N__37afdae8_4_k_cu_19c36af36ignoreE,(_ZN34_INTERNAL_37afdae8_4_k_cu_19c36af34cuda3std6ranges3__45__cpo4dataE - _ZN34_INTERNAL_37afdae8_4_k_cu_19c36af34cuda3std3__436_GLOBAL__N__37afdae8_4_k_cu_19c36af36ignoreE)
_ZN34_INTERNAL_37afdae8_4_k_cu_19c36af34cuda3std3__436_GLOBAL__N__37afdae8_4_k_cu_19c36af36ignoreE:
	.zero		1
	.type		_ZN34_INTERNAL_37afdae8_4_k_cu_19c36af34cuda3std6ranges3__45__cpo4dataE,@object
	.size		_ZN34_INTERNAL_37afdae8_4_k_cu_19c36af34cuda3std6ranges3__45__cpo4dataE,(_ZN34_INTERNAL_37afdae8_4_k_cu_19c36af36thrust24THRUST_300001_SM_1000_NS12placeholders2_1E - _ZN34_INTERNAL_37afdae8_4_k_cu_19c36af34cuda3std6ranges3__45__cpo4dataE)
_ZN34_INTERNAL_37afdae8_4_k_cu_19c36af34cuda3std6ranges3__45__cpo4dataE:
	.zero		1
	.type		_ZN34_INTERNAL_37afdae8_4_k_cu_19c36af36thrust24THRUST_300001_SM_1000_NS12placeholders2_1E,@object
	.size		_ZN34_INTERNAL_37afdae8_4_k_cu_19c36af36thrust24THRUST_300001_SM_1000_NS12placeholders2_1E,(_ZN34_INTERNAL_37afdae8_4_k_cu_19c36af34cuda3std3__45__cpo5beginE - _ZN34_INTERNAL_37afdae8_4_k_cu_19c36af36thrust24THRUST_300001_SM_1000_NS12placeholders2_1E)
_ZN34_INTERNAL_37afdae8_4_k_cu_19c36af36thrust24THRUST_300001_SM_1000_NS12placeholders2_1E:
	.zero		1
	.type		_ZN34_INTERNAL_37afdae8_4_k_cu_19c36af34cuda3std3__45__cpo5beginE,@object
	.size		_ZN34_INTERNAL_37afdae8_4_k_cu_19c36af34cuda3std3__45__cpo5beginE,(_ZN34_INTERNAL_37afdae8_4_k_cu_19c36af34cuda3std6ranges3__45__cpo5beginE - _ZN34_INTERNAL_37afdae8_4_k_cu_19c36af34cuda3std3__45__cpo5beginE)
_ZN34_INTERNAL_37afdae8_4_k_cu_19c36af34cuda3std3__45__cpo5beginE:
	.zero		1
	.type		_ZN34_INTERNAL_37afdae8_4_k_cu_19c36af34cuda3std6ranges3__45__cpo5beginE,@object
	.size		_ZN34_INTERNAL_37afdae8_4_k_cu_19c36af34cuda3std6ranges3__45__cpo5beginE,(_ZN34_INTERNAL_37afdae8_4_k_cu_19c36af36thrust24THRUST_300001_SM_1000_NS12placeholders2_5E - _ZN34_INTERNAL_37afdae8_4_k_cu_19c36af34cuda3std6ranges3__45__cpo5beginE)
_ZN34_INTERNAL_37afdae8_4_k_cu_19c36af34cuda3std6ranges3__45__cpo5beginE:
	.zero		1
	.type		_ZN34_INTERNAL_37afdae8_4_k_cu_19c36af36thrust24THRUST_300001_SM_1000_NS12placeholders2_5E,@object
	.size		_ZN34_INTERNAL_37afdae8_4_k_cu_19c36af36thrust24THRUST_300001_SM_1000_NS12placeholders2_5E,(_ZN34_INTERNAL_37afdae8_4_k_cu_19c36af34cuda3std3__45__cpo6rbeginE - _ZN34_INTERNAL_37afdae8_4_k_cu_19c36af36thrust24THRUST_300001_SM_1000_NS12placeholders2_5E)
_ZN34_INTERNAL_37afdae8_4_k_cu_19c36af36thrust24THRUST_300001_SM_1000_NS12placeholders2_5E:
	.zero		1
	.type		_ZN34_INTERNAL_37afdae8_4_k_cu_19c36af34cuda3std3__45__cpo6rbeginE,@object
	.size		_ZN34_INTERNAL_37afdae8_4_k_cu_19c36af34cuda3std3__45__cpo6rbeginE,(_ZN34_INTERNAL_37afdae8_4_k_cu_19c36af34cuda3std6ranges3__45__cpo7advanceE - _ZN34_INTERNAL_37afdae8_4_k_cu_19c36af34cuda3std3__45__cpo6rbeginE)
_ZN34_INTERNAL_37afdae8_4_k_cu_19c36af34cuda3std3__45__cpo6rbeginE:
	.zero		1
	.type		_ZN34_INTERNAL_37afdae8_4_k_cu_19c36af34cuda3std6ranges3__45__cpo7advanceE,@object
	.size		_ZN34_INTERNAL_37afdae8_4_k_cu_19c36af34cuda3std6ranges3__45__cpo7advanceE,(_ZN34_INTERNAL_37afdae8_4_k_cu_19c36af34cuda3std3__47nulloptE - _ZN34_INTERNAL_37afdae8_4_k_cu_19c36af34cuda3std6ranges3__45__cpo7advanceE)
_ZN34_INTERNAL_37afdae8_4_k_cu_19c36af34cuda3std6ranges3__45__cpo7advanceE:
	.zero		1
	.type		_ZN34_INTERNAL_37afdae8_4_k_cu_19c36af34cuda3std3__47nulloptE,@object
	.size		_ZN34_INTERNAL_37afdae8_4_k_cu_19c36af34cuda3std3__47nulloptE,(_ZN34_INTERNAL_37afdae8_4_k_cu_19c36af34cuda3std6ranges3__45__cpo8distanceE - _ZN34_INTERNAL_37afdae8_4_k_cu_19c36af34cuda3std3__47nulloptE)
_ZN34_INTERNAL_37afdae8_4_k_cu_19c36af34cuda3std3__47nulloptE:
	.zero		1
	.type		_ZN34_INTERNAL_37afdae8_4_k_cu_19c36af34cuda3std6ranges3__45__cpo8distanceE,@object
	.size		_ZN34_INTERNAL_37afdae8_4_k_cu_19c36af34cuda3std6ranges3__45__cpo8distanceE,(_ZN34_INTERNAL_37afdae8_4_k_cu_19c36af36thrust24THRUST_300001_SM_1000_NS12placeholders3_10E - _ZN34_INTERNAL_37afdae8_4_k_cu_19c36af34cuda3std6ranges3__45__cpo8distanceE)
_ZN34_INTERNAL_37afdae8_4_k_cu_19c36af34cuda3std6ranges3__45__cpo8distanceE:
	.zero		1
	.type		_ZN34_INTERNAL_37afdae8_4_k_cu_19c36af36thrust24THRUST_300001_SM_1000_NS12placeholders3_10E,@object
	.size		_ZN34_INTERNAL_37afdae8_4_k_cu_19c36af36thrust24THRUST_300001_SM_1000_NS12placeholders3_10E,(_ZN34_INTERNAL_37afdae8_4_k_cu_19c36af34cuda3std3__419piecewise_constructE - _ZN34_INTERNAL_37afdae8_4_k_cu_19c36af36thrust24THRUST_300001_SM_1000_NS12placeholders3_10E)
_ZN34_INTERNAL_37afdae8_4_k_cu_19c36af36thrust24THRUST_300001_SM_1000_NS12placeholders3_10E:
	.zero		1
	.type		_ZN34_INTERNAL_37afdae8_4_k_cu_19c36af34cuda3std3__419piecewise_constructE,@object
	.size		_ZN34_INTERNAL_37afdae8_4_k_cu_19c36af34cuda3std3__419piecewise_constructE,(_ZN34_INTERNAL_37afdae8_4_k_cu_19c36af34cuda3std6ranges3__45__cpo5cdataE - _ZN34_INTERNAL_37afdae8_4_k_cu_19c36af34cuda3std3__419piecewise_constructE)
_ZN34_INTERNAL_37afdae8_4_k_cu_19c36af34cuda3std3__419piecewise_constructE:
	.zero		1
	.type		_ZN34_INTERNAL_37afdae8_4_k_cu_19c36af34cuda3std6ranges3__45__cpo5cdataE,@object
	.size		_ZN34_INTERNAL_37afdae8_4_k_cu_19c36af34cuda3std6ranges3__45__cpo5cdataE,(_ZN34_INTERNAL_37afdae8_4_k_cu_19c36af36thrust24THRUST_300001_SM_1000_NS12placeholders2_2E - _ZN34_INTERNAL_37afdae8_4_k_cu_19c36af34cuda3std6ranges3__45__cpo5cdataE)
_ZN34_INTERNAL_37afdae8_4_k_cu_19c36af34cuda3std6ranges3__45__cpo5cdataE:
	.zero		1
	.type		_ZN34_INTERNAL_37afdae8_4_k_cu_19c36af36thrust24THRUST_300001_SM_1000_NS12placeholders2_2E,@object
	.size		_ZN34_INTERNAL_37afdae8_4_k_cu_19c36af36thrust24THRUST_300001_SM_1000_NS12placeholders2_2E,(_ZN34_INTERNAL_37afdae8_4_k_cu_19c36af34cuda3std3__45__cpo3endE - _ZN34_INTERNAL_37afdae8_4_k_cu_19c36af36thrust24THRUST_300001_SM_1000_NS12placeholders2_2E)
_ZN34_INTERNAL_37afdae8_4_k_cu_19c36af36thrust24THRUST_300001_SM_1000_NS12placeholders2_2E:
	.zero		1
	.type		_ZN34_INTERNAL_37afdae8_4_k_cu_19c36af34cuda3std3__45__cpo3endE,@object
	.size		_ZN34_INTERNAL_37afdae8_4_k_cu_19c36af34cuda3std3__45__cpo3endE,(_ZN34_INTERNAL_37afdae8_4_k_cu_19c36af34cuda3std6ranges3__45__cpo3endE - _ZN34_INTERNAL_37afdae8_4_k_cu_19c36af34cuda3std3__45__cpo3endE)
_ZN34_INTERNAL_37afdae8_4_k_cu_19c36af34cuda3std3__45__cpo3endE:
	.zero		1
	.type		_ZN34_INTERNAL_37afdae8_4_k_cu_19c36af34cuda3std6ranges3__45__cpo3endE,@object
	.size		_ZN34_INTERNAL_37afdae8_4_k_cu_19c36af34cuda3std6ranges3__45__cpo3endE,(_ZN34_INTERNAL_37afdae8_4_k_cu_19c36af36thrust24THRUST_300001_SM_1000_NS12placeholders2_6E - _ZN34_INTERNAL_37afdae8_4_k_cu_19c36af34cuda3std6ranges3__45__cpo3endE)
_ZN34_INTERNAL_37afdae8_4_k_cu_19c36af34cuda3std6ranges3__45__cpo3endE:
	.zero		1
	.type		_ZN34_INTERNAL_37afdae8_4_k_cu_19c36af36thrust24THRUST_300001_SM_1000_NS12placeholders2_6E,@object
	.size		_ZN34_INTERNAL_37afdae8_4_k_cu_19c36af36thrust24THRUST_300001_SM_1000_NS12placeholders2_6E,(_ZN34_INTERNAL_37afdae8_4_k_cu_19c36af34cuda3std3__45__cpo4rendE - _ZN34_INTERNAL_37afdae8_4_k_cu_19c36af36thrust24THRUST_300001_SM_1000_NS12placeholders2_6E)
_ZN34_INTERNAL_37afdae8_4_k_cu_19c36af36thrust24THRUST_300001_SM_1000_NS12placeholders2_6E:
	.zero		1
	.type		_ZN34_INTERNAL_37afdae8_4_k_cu_19c36af34cuda3std3__45__cpo4rendE,@object
	.size		_ZN34_INTERNAL_37afdae8_4_k_cu_19c36af34cuda3std3__45__cpo4rendE,(_ZN34_INTERNAL_37afdae8_4_k_cu_19c36af34cuda3std6ranges3__45__cpo9iter_swapE - _ZN34_INTERNAL_37afdae8_4_k_cu_19c36af34cuda3std3__45__cpo4rendE)
_ZN34_INTERNAL_37afdae8_4_k_cu_19c36af34cuda3std3__45__cpo4rendE:
	.zero		1
	.type		_ZN34_INTERNAL_37afdae8_4_k_cu_19c36af34cuda3std6ranges3__45__cpo9iter_swapE,@object
	.size		_ZN34_INTERNAL_37afdae8_4_k_cu_19c36af34cuda3std6ranges3__45__cpo9iter_swapE,(_ZN34_INTERNAL_37afdae8_4_k_cu_19c36af34cuda3std3__48unexpectE - _ZN34_INTERNAL_37afdae8_4_k_cu_19c36af34cuda3std6ranges3__45__cpo9iter_swapE)
_ZN34_INTERNAL_37afdae8_4_k_cu_19c36af34cuda3std6ranges3__45__cpo9iter_swapE:
	.zero		1
	.type		_ZN34_INTERNAL_37afdae8_4_k_cu_19c36af34cuda3std3__48unexpectE,@object
	.size		_ZN34_INTERNAL_37afdae8_4_k_cu_19c36af34cuda3std3__48unexpectE,(_ZN34_INTERNAL_37afdae8_4_k_cu_19c36af36thrust24THRUST_300001_SM_1000_NS8cuda_cub3parE - _ZN34_INTERNAL_37afdae8_4_k_cu_19c36af34cuda3std3__48unexpectE)
_ZN34_INTERNAL_37afdae8_4_k_cu_19c36af34cuda3std3__48unexpectE:
	.zero		1
	.type		_ZN34_INTERNAL_37afdae8_4_k_cu_19c36af36thrust24THRUST_300001_SM_1000_NS8cuda_cub3parE,@object
	.size		_ZN34_INTERNAL_37afdae8_4_k_cu_19c36af36thrust24THRUST_300001_SM_1000_NS8cuda_cub3parE,(_ZN34_INTERNAL_37afdae8_4_k_cu_19c36af36thrust24THRUST_300001_SM_1000_NS12placeholders2_4E - _ZN34_INTERNAL_37afdae8_4_k_cu_19c36af36thrust24THRUST_300001_SM_1000_NS8cuda_cub3parE)
_ZN34_INTERNAL_37afdae8_4_k_cu_19c36af36thrust24THRUST_300001_SM_1000_NS8cuda_cub3parE:
	.zero		1
	.type		_ZN34_INTERNAL_37afdae8_4_k_cu_19c36af36thrust24THRUST_300001_SM_1000_NS12placeholders2_4E,@object
	.size		_ZN34_INTERNAL_37afdae8_4_k_cu_19c36af36thrust24THRUST_300001_SM_1000_NS12placeholders2_4E,(_ZN34_INTERNAL_37afdae8_4_k_cu_19c36af34cuda3std3__45__cpo4cendE - _ZN34_INTERNAL_37afdae8_4_k_cu_19c36af36thrust24THRUST_300001_SM_1000_NS12placeholders2_4E)
_ZN34_INTERNAL_37afdae8_4_k_cu_19c36af36thrust24THRUST_300001_SM_1000_NS12placeholders2_4E:
	.zero		1
	.type		_ZN34_INTERNAL_37afdae8_4_k_cu_19c36af34cuda3std3__45__cpo4cendE,@object
	.size		_ZN34_INTERNAL_37afdae8_4_k_cu_19c36af34cuda3std3__45__cpo4cendE,(_ZN34_INTERNAL_37afdae8_4_k_cu_19c36af34cuda3std6ranges3__45__cpo4cendE - _ZN34_INTERNAL_37afdae8_4_k_cu_19c36af34cuda3std3__45__cpo4cendE)
_ZN34_INTERNAL_37afdae8_4_k_cu_19c36af34cuda3std3__45__cpo4cendE:
	.zero		1
	.type		_ZN34_INTERNAL_37afdae8_4_k_cu_19c36af34cuda3std6ranges3__45__cpo4cendE,@object
	.size		_ZN34_INTERNAL_37afdae8_4_k_cu_19c36af34cuda3std6ranges3__45__cpo4cendE,(_ZN34_INTERNAL_37afdae8_4_k_cu_19c36af34cuda3std3__420unreachable_sentinelE - _ZN34_INTERNAL_37afdae8_4_k_cu_19c36af34cuda3std6ranges3__45__cpo4cendE)
_ZN34_INTERNAL_37afdae8_4_k_cu_19c36af34cuda3std6ranges3__45__cpo4cendE:
	.zero		1
	.type		_ZN34_INTERNAL_37afdae8_4_k_cu_19c36af34cuda3std3__420unreachable_sentinelE,@object
	.size		_ZN34_INTERNAL_37afdae8_4_k_cu_19c36af34cuda3std3__420unreachable_sentinelE,(_ZN34_INTERNAL_37afdae8_4_k_cu_19c36af34cuda3std6ranges3__45__cpo5ssizeE - _ZN34_INTERNAL_37afdae8_4_k_cu_19c36af34cuda3std3__420unreachable_sentinelE)
_ZN34_INTERNAL_37afdae8_4_k_cu_19c36af34cuda3std3__420unreachable_sentinelE:
	.zero		1
	.type		_ZN34_INTERNAL_37afdae8_4_k_cu_19c36af34cuda3std6ranges3__45__cpo5ssizeE,@object
	.size		_ZN34_INTERNAL_37afdae8_4_k_cu_19c36af34cuda3std6ranges3__45__cpo5ssizeE,(_ZN34_INTERNAL_37afdae8_4_k_cu_19c36af36thrust24THRUST_300001_SM_1000_NS12placeholders2_8E - _ZN34_INTERNAL_37afdae8_4_k_cu_19c36af34cuda3std6ranges3__45__cpo5ssizeE)
_ZN34_INTERNAL_37afdae8_4_k_cu_19c36af34cuda3std6ranges3__45__cpo5ssizeE:
	.zero		1
	.type		_ZN34_INTERNAL_37afdae8_4_k_cu_19c36af36thrust24THRUST_300001_SM_1000_NS12placeholders2_8E,@object
	.size		_ZN34_INTERNAL_37afdae8_4_k_cu_19c36af36thrust24THRUST_300001_SM_1000_NS12placeholders2_8E,(_ZN34_INTERNAL_37afdae8_4_k_cu_19c36af34cuda3std3__45__cpo5crendE - _ZN34_INTERNAL_37afdae8_4_k_cu_19c36af36thrust24THRUST_300001_SM_1000_NS12placeholders2_8E)
_ZN34_INTERNAL_37afdae8_4_k_cu_19c36af36thrust24THRUST_300001_SM_1000_NS12placeholders2_8E:
	.zero		1
	.type		_ZN34_INTERNAL_37afdae8_4_k_cu_19c36af34cuda3std3__45__cpo5crendE,@object
	.size		_ZN34_INTERNAL_37afdae8_4_k_cu_19c36af34cuda3std3__45__cpo5crendE,(_ZN34_INTERNAL_37afdae8_4_k_cu_19c36af34cuda3std6ranges3__45__cpo4prevE - _ZN34_INTERNAL_37afdae8_4_k_cu_19c36af34cuda3std3__45__cpo5crendE)
_ZN34_INTERNAL_37afdae8_4_k_cu_19c36af34cuda3std3__45__cpo5crendE:
	.zero		1
	.type		_ZN34_INTERNAL_37afdae8_4_k_cu_19c36af34cuda3std6ranges3__45__cpo4prevE,@object
	.size		_ZN34_INTERNAL_37afdae8_4_k_cu_19c36af34cuda3std6ranges3__45__cpo4prevE,(_ZN34_INTERNAL_37afdae8_4_k_cu_19c36af34cuda3std6ranges3__45__cpo9iter_moveE - _ZN34_INTERNAL_37afdae8_4_k_cu_19c36af34cuda3std6ranges3__45__cpo4prevE)
_ZN34_INTERNAL_37afdae8_4_k_cu_19c36af34cuda3std6ranges3__45__cpo4prevE:
	.zero		1
	.type		_ZN34_INTERNAL_37afdae8_4_k_cu_19c36af34cuda3std6ranges3__45__cpo9iter_moveE,@object
	.size		_ZN34_INTERNAL_37afdae8_4_k_cu_19c36af34cuda3std6ranges3__45__cpo9iter_moveE,(_ZN34_INTERNAL_37afdae8_4_k_cu_19c36af36thrust24THRUST_300001_SM_1000_NS6system6detail10sequential3seqE - _ZN34_INTERNAL_37afdae8_4_k_cu_19c36af34cuda3std6ranges3__45__cpo9iter_moveE)
_ZN34_INTERNAL_37afdae8_4_k_cu_19c36af34cuda3std6ranges3__45__cpo9iter_moveE:
	.zero		1
	.type		_ZN34_INTERNAL_37afdae8_4_k_cu_19c36af36thrust24THRUST_300001_SM_1000_NS6system6detail10sequential3seqE,@object
	.size		_ZN34_INTERNAL_37afdae8_4_k_cu_19c36af36thrust24THRUST_300001_SM_1000_NS6system6detail10sequential3seqE,(.L_31 - _ZN34_INTERNAL_37afdae8_4_k_cu_19c36af36thrust24THRUST_300001_SM_1000_NS6system6detail10sequential3seqE)
_ZN34_INTERNAL_37afdae8_4_k_cu_19c36af36thrust24THRUST_300001_SM_1000_NS6system6detail10sequential3seqE:
	.zero		1
.L_31:


//--------------------- .nv.constant0._ZN3cub18CUB_300001_SM_10006detail8for_each13static_kernelINS2_12policy_hub_t12policy_500_tEmN6thrust24THRUST_300001_SM_1000_NS8cuda_cub20__uninitialized_fill7functorINS7_10device_ptrIfEEfEEEEvT0_T1_ --------------------------
	.section	.nv.constant0._ZN3cub18CUB_300001_SM_10006detail8for_each13static_kernelINS2_12policy_hub_t12policy_500_tEmN6thrust24THRUST_300001_SM_1000_NS8cuda_cub20__uninitialized_fill7functorINS7_10device_ptrIfEEfEEEEvT0_T1_,"a",@progbits
	.sectionflags	@""
	.align	4
.nv.constant0._ZN3cub18CUB_300001_SM_10006detail8for_each13static_kernelINS2_12policy_hub_t12policy_500_tEmN6thrust24THRUST_300001_SM_1000_NS8cuda_cub20__uninitialized_fill7functorINS7_10device_ptrIfEEfEEEEvT0_T1_:
	.zero		920


//--------------------- .nv.constant0._ZN3cub18CUB_300001_SM_10006detail11EmptyKernelIvEEvv --------------------------
	.section	.nv.constant0._ZN3cub18CUB_300001_SM_10006detail11EmptyKernelIvEEvv,"a",@progbits
	.sectionflags	@""
	.align	4
.nv.constant0._ZN3cub18CUB_300001_SM_10006detail11EmptyKernelIvEEvv:
	.zero		896


//--------------------- .nv.constant0._Z5test3Pfi --------------------------
	.section	.nv.constant0._Z5test3Pfi,"a",@progbits
	.sectionflags	@""
	.align	4
.nv.constant0._Z5test3Pfi:
	.zero		908


//--------------------- .nv.constant0._Z5test2Pfi --------------------------
	.section	.nv.constant0._Z5test2Pfi,"a",@progbits
	.sectionflags	@""
	.align	4
.nv.constant0._Z5test2Pfi:
	.zero		908


//--------------------- .nv.constant0._Z5test1Pfi --------------------------
	.section	.nv.constant0._Z5test1Pfi,"a",@progbits
	.sectionflags	@""
	.align	4
.nv.constant0._Z5test1Pfi:
	.zero		908


//--------------------- SYMBOLS --------------------------

	.type		.nv.reservedSmem.offset0,@object
	.size		.nv.reservedSmem.offset0,0x4
